	.headerflags	@"EF_CUDA_TEXMODE_UNIFIED EF_CUDA_64BIT_ADDRESS EF_CUDA_ACCELERATORS EF_CUDA_SM90 EF_CUDA_VIRTUAL_SM(EF_CUDA_SM90)"
	.elftype	@"ET_EXEC"


//--------------------- .nv.info                  --------------------------
	.section	.nv.info,"",@"SHT_CUDA_INFO"
	.align	4


	//----- nvinfo : EIATTR_REGCOUNT
	.align		4
        /*0000*/ 	.byte	0x04, 0x2f
        /*0002*/ 	.short	(.L_1 - .L_0)
	.align		4
.L_0:
        /*0004*/ 	.word	index@(triton_poi_fused_convolution_11)
        /*0008*/ 	.word	0x00000012


	//----- nvinfo : EIATTR_MIN_STACK_SIZE
	.align		4
.L_1:
        /*000c*/ 	.byte	0x04, 0x12
        /*000e*/ 	.short	(.L_3 - .L_2)
	.align		4
.L_2:
        /*0010*/ 	.word	index@(triton_poi_fused_convolution_11)
        /*0014*/ 	.word	0x00000000


	//----- nvinfo : EIATTR_FRAME_SIZE
	.align		4
.L_3:
        /*0018*/ 	.byte	0x04, 0x11
        /*001a*/ 	.short	(.L_5 - .L_4)
	.align		4
.L_4:
        /*001c*/ 	.word	index@(triton_poi_fused_convolution_11)
        /*0020*/ 	.word	0x00000000


	//----- nvinfo : EIATTR_MIN_STACK_SIZE
	.align		4
.L_5:
        /*0024*/ 	.byte	0x04, 0x12
        /*0026*/ 	.short	(.L_7 - .L_6)
	.align		4
.L_6:
        /*0028*/ 	.word	index@(triton_poi_fused_convolution_11)
        /*002c*/ 	.word	0x00000000
.L_7:


//--------------------- .nv.info.triton_poi_fused_convolution_11 --------------------------
	.section	.nv.info.triton_poi_fused_convolution_11,"",@"SHT_CUDA_INFO"
	.sectionflags	@""
	.align	4


	//----- nvinfo : EIATTR_CUDA_API_VERSION
	.align		4
        /*0000*/ 	.byte	0x04, 0x37
        /*0002*/ 	.short	(.L_9 - .L_8)
.L_8:
        /*0004*/ 	.word	0x0000007c


	//----- nvinfo : EIATTR_KPARAM_INFO
	.align		4
.L_9:
        /*0008*/ 	.byte	0x04, 0x17
        /*000a*/ 	.short	(.L_11 - .L_10)
.L_10:
        /*000c*/ 	.word	0x00000000
        /*0010*/ 	.short	0x0002
        /*0012*/ 	.short	0x0010
        /*0014*/ 	.byte	0x00, 0xf0, 0x11, 0x00


	//----- nvinfo : EIATTR_KPARAM_INFO
	.align		4
.L_11:
        /*0018*/ 	.byte	0x04, 0x17
        /*001a*/ 	.short	(.L_13 - .L_12)
.L_12:
        /*001c*/ 	.word	0x00000000
        /*0020*/ 	.short	0x0001
        /*0022*/ 	.short	0x0008
        /*0024*/ 	.byte	0x00, 0xf4, 0x21, 0x00


	//----- nvinfo : EIATTR_KPARAM_INFO
	.align		4
.L_13:
        /*0028*/ 	.byte	0x04, 0x17
        /*002a*/ 	.short	(.L_15 - .L_14)
.L_14:
        /*002c*/ 	.word	0x00000000
        /*0030*/ 	.short	0x0000
        /*0032*/ 	.short	0x0000
        /*0034*/ 	.byte	0x00, 0xf4, 0x21, 0x00


	//----- nvinfo : EIATTR_SPARSE_MMA_MASK
	.align		4
.L_15:
        /*0038*/ 	.byte	0x03, 0x50
        /*003a*/ 	.short	0x0000


	//----- nvinfo : EIATTR_MAXREG_COUNT
	.align		4
        /*003c*/ 	.byte	0x03, 0x1b
        /*003e*/ 	.short	0x00ff


	//----- nvinfo : EIATTR_EXIT_INSTR_OFFSETS
	.align		4
        /*0040*/ 	.byte	0x04, 0x1c
        /*0042*/ 	.short	(.L_17 - .L_16)


	//   ....[0]....
.L_16:
        /*0044*/ 	.word	0x000002e0


	//----- nvinfo : EIATTR_REQNTID
	.align		4
.L_17:
        /*0048*/ 	.byte	0x04, 0x10
        /*004a*/ 	.short	(.L_19 - .L_18)
.L_18:
        /*004c*/ 	.word	0x00000080
        /*0050*/ 	.word	0x00000001
        /*0054*/ 	.word	0x00000001


	//----- nvinfo : EIATTR_CBANK_PARAM_SIZE
	.align		4
.L_19:
        /*0058*/ 	.byte	0x03, 0x19
        /*005a*/ 	.short	0x0014


	//----- nvinfo : EIATTR_PARAM_CBANK
	.align		4
        /*005c*/ 	.byte	0x04, 0x0a
        /*005e*/ 	.short	(.L_21 - .L_20)
	.align		4
.L_20:
        /*0060*/ 	.word	index@(.nv.constant0.triton_poi_fused_convolution_11)
        /*0064*/ 	.short	0x0210
        /*0066*/ 	.short	0x0014


	//----- nvinfo : EIATTR_SW_WAR
	.align		4
.L_21:
        /*0068*/ 	.byte	0x04, 0x36
        /*006a*/ 	.short	(.L_23 - .L_22)
.L_22:
        /*006c*/ 	.word	0x00000008
.L_23:


//--------------------- .nv.callgraph             --------------------------
	.section	.nv.callgraph,"",@"SHT_CUDA_CALLGRAPH"
	.align	4
	.sectionentsize	8
	.align		4
        /*0000*/ 	.word	0x00000000
	.align		4
        /*0004*/ 	.word	0xffffffff
	.align		4
        /*0008*/ 	.word	0x00000000
	.align		4
        /*000c*/ 	.word	0xfffffffe
	.align		4
        /*0010*/ 	.word	0x00000000
	.align		4
        /*0014*/ 	.word	0xfffffffd
	.align		4
        /*0018*/ 	.word	0x00000000
	.align		4
        /*001c*/ 	.word	0xfffffffc


//--------------------- .text.triton_poi_fused_convolution_11 --------------------------
	.section	.text.triton_poi_fused_convolution_11,"ax",@progbits
	.align	128
        .global         triton_poi_fused_convolution_11
        .type           triton_poi_fused_convolution_11,@function
        .size           triton_poi_fused_convolution_11,(.L_x_1 - triton_poi_fused_convolution_11)
        .other          triton_poi_fused_convolution_11,@"STO_CUDA_ENTRY STV_DEFAULT"
triton_poi_fused_convolution_11:
.text.triton_poi_fused_convolution_11:
[----:B------:R-:W-:Y:S01]  /*0000*/  LDC R1, c[0x0][0x28] ;  /* 0x00000a00ff017b82 */ /* 0x000fe20000000800 */
[----:B------:R-:W1:Y:S01]  /*0010*/  S2R R0, SR_TID.X ;  /* 0x0000000000007919 */ /* 0x000e620000002100 */
[----:B------:R-:W-:Y:S01]  /*0020*/  ULDC.64 UR4, c[0x0][0x208] ;  /* 0x0000820000047ab9 */ /* 0x000fe20000000a00 */
[----:B------:R-:W2:Y:S01]  /*0030*/  S2R R7, SR_CTAID.X ;  /* 0x0000000000077919 */ /* 0x000ea20000002500 */
[----:B-1----:R-:W-:Y:S01]  /*0040*/  IMAD.SHL.U32 R0, R0, 0x4, RZ ;  /* 0x0000000400007824 */ /* 0x002fe200078e00ff */
[----:B--2---:R-:W-:-:S04]  /*0050*/  SHF.R.S32.HI R2, RZ, 0x15, R7 ;  /* 0x00000015ff027819 */ /* 0x004fc80000011407 */
[----:B------:R-:W-:Y:S02]  /*0060*/  LOP3.LUT R0, R0, 0x1fc, RZ, 0xc0, !PT ;  /* 0x000001fc00007812 */ /* 0x000fe400078ec0ff */
[----:B------:R-:W-:-:S03]  /*0070*/  SGXT R2, R2, 0x1 ;  /* 0x000000010202781a */ /* 0x000fc60000000200 */
[----:B------:R-:W-:-:S05]  /*0080*/  IMAD R7, R7, 0x400, R0 ;  /* 0x0000040007077824 */ /* 0x000fca00078e0200 */
[----:B------:R-:W-:-:S04]  /*0090*/  LEA.HI R2, R2, R7, RZ, 0x12 ;  /* 0x0000000702027211 */ /* 0x000fc800078f90ff */
[----:B------:R-:W-:Y:S01]  /*00a0*/  SHF.R.S32.HI R0, RZ, 0x12, R2 ;  /* 0x00000012ff007819 */ /* 0x000fe20000011402 */
[----:B------:R-:W-:-:S05]  /*00b0*/  VIADD R3, R2, 0x200 ;  /* 0x0000020002037836 */ /* 0x000fca0000000000 */
[----:B------:R-:W-:Y:S02]  /*00c0*/  SHF.R.S32.HI R6, RZ, 0x12, R3 ;  /* 0x00000012ff067819 */ /* 0x000fe40000011403 */
[----:B------:R-:W-:Y:S02]  /*00d0*/  LOP3.LUT R3, R0, 0xffff, RZ, 0xc0, !PT ;  /* 0x0000ffff00037812 */ /* 0x000fe400078ec0ff */
[----:B------:R-:W-:Y:S02]  /*00e0*/  LOP3.LUT R9, R6, 0xffff, RZ, 0xc0, !PT ;  /* 0x0000ffff06097812 */ /* 0x000fe400078ec0ff */
[----:B------:R-:W-:Y:S02]  /*00f0*/  LEA.HI R4, R3, R0, RZ, 0x12 ;  /* 0x0000000003047211 */ /* 0x000fe400078f90ff */
[----:B------:R-:W-:Y:S01]  /*0100*/  LEA.HI R9, R9, R6, RZ, 0x12 ;  /* 0x0000000609097211 */ /* 0x000fe200078f90ff */
[----:B------:R-:W1:Y:S01]  /*0110*/  LDC.64 R2, c[0x0][0x210] ;  /* 0x00008400ff027b82 */ /* 0x000e620000000a00 */
[----:B------:R-:W-:-:S02]  /*0120*/  LOP3.LUT R8, R4, 0xfffc, RZ, 0xc0, !PT ;  /* 0x0000fffc04087812 */ /* 0x000fc400078ec0ff */
[----:B------:R-:W-:Y:S02]  /*0130*/  LOP3.LUT R9, R9, 0xfffc, RZ, 0xc0, !PT ;  /* 0x0000fffc09097812 */ /* 0x000fe400078ec0ff */
[----:B------:R-:W-:-:S03]  /*0140*/  IADD3 R8, RZ, -R8, RZ ;  /* 0x80000008ff087210 */ /* 0x000fc60007ffe0ff */
[----:B------:R-:W2:Y:S01]  /*0150*/  LDC.64 R4, c[0x0][0x218] ;  /* 0x00008600ff047b82 */ /* 0x000ea20000000a00 */
[----:B------:R-:W-:Y:S01]  /*0160*/  IMAD.MOV R11, RZ, RZ, -R9 ;  /* 0x000000ffff0b7224 */ /* 0x000fe200078e0a09 */
[----:B------:R-:W-:-:S04]  /*0170*/  PRMT R9, R8, 0x7710, RZ ;  /* 0x0000771008097816 */ /* 0x000fc800000000ff */
[----:B------:R-:W-:Y:S01]  /*0180*/  PRMT R11, R11, 0x7710, RZ ;  /* 0x000077100b0b7816 */ /* 0x000fe200000000ff */
[----:B------:R-:W-:-:S03]  /*0190*/  IMAD.IADD R0, R0, 0x1, R9 ;  /* 0x0000000100007824 */ /* 0x000fc600078e0209 */
[----:B------:R-:W-:Y:S02]  /*01a0*/  IADD3 R6, R6, R11, RZ ;  /* 0x0000000b06067210 */ /* 0x000fe40007ffe0ff */
[----:B------:R-:W-:Y:S02]  /*01b0*/  PRMT R9, R0, 0x9910, RZ ;  /* 0x0000991000097816 */ /* 0x000fe400000000ff */
[----:B------:R-:W-:Y:S01]  /*01c0*/  PRMT R11, R6, 0x9910, RZ ;  /* 0x00009910060b7816 */ /* 0x000fe200000000ff */
[----:B-1----:R-:W-:-:S05]  /*01d0*/  IMAD.WIDE R2, R7, 0x4, R2 ;  /* 0x0000000407027825 */ /* 0x002fca00078e0202 */
[----:B------:R-:W3:Y:S01]  /*01e0*/  LDG.E.128 R12, desc[UR4][R2.64+0x800] ;  /* 0x00080004020c7981 */ /* 0x000ee2000c1e1d00 */
[----:B--2---:R-:W-:-:S04]  /*01f0*/  IMAD.WIDE R8, R9, 0x4, R4 ;  /* 0x0000000409087825 */ /* 0x004fc800078e0204 */
[----:B------:R-:W-:Y:S02]  /*0200*/  IMAD.WIDE R10, R11, 0x4, R4 ;  /* 0x000000040b0a7825 */ /* 0x000fe400078e0204 */
[----:B------:R-:W2:Y:S04]  /*0210*/  LDG.E.128 R4, desc[UR4][R2.64] ;  /* 0x0000000402047981 */ /* 0x000ea8000c1e1d00 */
[----:B------:R-:W2:Y:S04]  /*0220*/  LDG.E.EL R8, desc[UR4][R8.64] ;  /* 0x0000000408087981 */ /* 0x000ea8000c2e1900 */
[----:B------:R-:W3:Y:S01]  /*0230*/  LDG.E.EL R10, desc[UR4][R10.64] ;  /* 0x000000040a0a7981 */ /* 0x000ee2000c2e1900 */
[--C-:B--2---:R-:W-:Y:S01]  /*0240*/  FADD R4, R4, R8.reuse ;  /* 0x0000000804047221 */ /* 0x104fe20000000000 */
[--C-:B------:R-:W-:Y:S01]  /*0250*/  FADD R5, R5, R8.reuse ;  /* 0x0000000805057221 */ /* 0x100fe20000000000 */
[--C-:B------:R-:W-:Y:S01]  /*0260*/  FADD R6, R6, R8.reuse ;  /* 0x0000000806067221 */ /* 0x100fe20000000000 */
[----:B------:R-:W-:Y:S01]  /*0270*/  FADD R7, R7, R8 ;  /* 0x0000000807077221 */ /* 0x000fe20000000000 */
[--C-:B---3--:R-:W-:Y:S01]  /*0280*/  FADD R12, R12, R10.reuse ;  /* 0x0000000a0c0c7221 */ /* 0x108fe20000000000 */
[--C-:B------:R-:W-:Y:S01]  /*0290*/  FADD R13, R13, R10.reuse ;  /* 0x0000000a0d0d7221 */ /* 0x100fe20000000000 */
[--C-:B------:R-:W-:Y:S01]  /*02a0*/  FADD R14, R14, R10.reuse ;  /* 0x0000000a0e0e7221 */ /* 0x100fe20000000000 */
[----:B------:R-:W-:Y:S01]  /*02b0*/  FADD R15, R15, R10 ;  /* 0x0000000a0f0f7221 */ /* 0x000fe20000000000 */
[----:B------:R-:W-:Y:S04]  /*02c0*/  STG.E.128 desc[UR4][R2.64], R4 ;  /* 0x0000000402007986 */ /* 0x000fe8000c101d04 */
[----:B------:R-:W-:Y:S01]  /*02d0*/  STG.E.128 desc[UR4][R2.64+0x800], R12 ;  /* 0x0008000c02007986 */ /* 0x000fe2000c101d04 */
[----:B------:R-:W-:Y:S05]  /*02e0*/  EXIT ;  /* 0x000000000000794d */ /* 0x000fea0003800000 */
.L_x_0:
[----:B------:R-:W-:-:S00]  /*02f0*/  BRA `(.L_x_0) ;  /* 0xfffffffc00fc7947 */ /* 0x000fc0000383ffff */
[----:B------:R-:W-:-:S00]  /*0300*/  NOP ;  /* 0x0000000000007918 */ /* 0x000fc00000000000 */
[----:B------:R-:W-:-:S00]  /*0310*/  NOP ;  /* 0x0000000000007918 */ /* 0x000fc00000000000 */
[----:B------:R-:W-:-:S00]  /*0320*/  NOP ;  /* 0x0000000000007918 */ /* 0x000fc00000000000 */
[----:B------:R-:W-:-:S00]  /*0330*/  NOP ;  /* 0x0000000000007918 */ /* 0x000fc00000000000 */
[----:B------:R-:W-:-:S00]  /*0340*/  NOP ;  /* 0x0000000000007918 */ /* 0x000fc00000000000 */
[----:B------:R-:W-:-:S00]  /*0350*/  NOP ;  /* 0x0000000000007918 */ /* 0x000fc00000000000 */
[----:B------:R-:W-:-:S00]  /*0360*/  NOP ;  /* 0x0000000000007918 */ /* 0x000fc00000000000 */
[----:B------:R-:W-:-:S00]  /*0370*/  NOP ;  /* 0x0000000000007918 */ /* 0x000fc00000000000 */
.L_x_1:


//--------------------- .nv.constant0.triton_poi_fused_convolution_11 --------------------------
	.section	.nv.constant0.triton_poi_fused_convolution_11,"a",@progbits
	.sectionflags	@""
	.align	4
.nv.constant0.triton_poi_fused_convolution_11:
	.zero		548
